//
// Generated by NVIDIA NVVM Compiler
//
// Compiler Build ID: CL-36424714
// Cuda compilation tools, release 13.0, V13.0.88
// Based on NVVM 20.0.0
//

.version 9.0
.target sm_100
.address_size 64

	// .globl	_Z9transposePiS_ii

.visible .entry _Z9transposePiS_ii(
	.param .u64 .ptr .align 1 _Z9transposePiS_ii_param_0,
	.param .u64 .ptr .align 1 _Z9transposePiS_ii_param_1,
	.param .u32 _Z9transposePiS_ii_param_2,
	.param .u32 _Z9transposePiS_ii_param_3
)
{
	.reg .pred 	%p<4>;
	.reg .b32 	%r<14>;
	.reg .b64 	%rd<9>;

	ld.param.u64 	%rd1, [_Z9transposePiS_ii_param_0];
	ld.param.u64 	%rd2, [_Z9transposePiS_ii_param_1];
	ld.param.u32 	%r3, [_Z9transposePiS_ii_param_2];
	ld.param.u32 	%r4, [_Z9transposePiS_ii_param_3];
	mov.u32 	%r5, %ctaid.x;
	mov.u32 	%r6, %ntid.x;
	mov.u32 	%r7, %tid.x;
	mad.lo.s32 	%r1, %r5, %r6, %r7;
	mov.u32 	%r8, %ctaid.y;
	mov.u32 	%r9, %ntid.y;
	mov.u32 	%r10, %tid.y;
	mad.lo.s32 	%r2, %r8, %r9, %r10;
	setp.ge.s32 	%p1, %r2, %r3;
	setp.ge.s32 	%p2, %r1, %r4;
	or.pred  	%p3, %p1, %p2;
	@%p3 bra 	$L__BB0_2;
	cvta.to.global.u64 	%rd3, %rd1;
	cvta.to.global.u64 	%rd4, %rd2;
	mad.lo.s32 	%r11, %r4, %r2, %r1;
	mul.wide.s32 	%rd5, %r11, 4;
	add.s64 	%rd6, %rd3, %rd5;
	ld.global.u32 	%r12, [%rd6];
	mad.lo.s32 	%r13, %r3, %r1, %r2;
	mul.wide.s32 	%rd7, %r13, 4;
	add.s64 	%rd8, %rd4, %rd7;
	st.global.u32 	[%rd8], %r12;
$L__BB0_2:
	ret;

}


// ===== COMPILED SASS (sm_100) =====

	.target	sm_100

	.elftype	@"ET_EXEC"


//--------------------- .note.nv.tkinfo           --------------------------
	.section	.note.nv.tkinfo,"",@"SHT_NOTE"
	.sectionflags	@"SHF_NOTE_NV_TKINFO"
	.tkinfo
        /*0018*/ 	.word	0x00000002
        /*0030*/ 	.string	""
        /*0030*/ 	.string	"ptxas"
        /*0030*/ 	.string	"Cuda compilation tools, release 13.0, V13.0.88"
        /*0030*/ 	.string	"Build cuda_13.0.r13.0/compiler.36424714_0"
        /*0030*/ 	.string	"-arch sm_100 -m 64 "



//--------------------- .note.nv.cuinfo           --------------------------
	.section	.note.nv.cuinfo,"",@"SHT_NOTE"
	.sectionflags	@"SHF_NOTE_NV_CUINFO"
        /*0018*/ 	.short	0x0002
        /*001a*/ 	.short	0x0064
        /*001c*/ 	.short	0x0082
	.zero		2


//--------------------- .nv.info                  --------------------------
	.section	.nv.info,"",@"SHT_CUDA_INFO"
	.align	4


	//----- nvinfo : EIATTR_REGCOUNT
	.align		4
        /*0000*/ 	.byte	0x04, 0x2f
        /*0002*/ 	.short	(.L_1 - .L_0)
	.align		4
.L_0:
        /*0004*/ 	.word	index@(_Z9transposePiS_ii)
        /*0008*/ 	.word	0x0000000a


	//----- nvinfo : EIATTR_FRAME_SIZE
	.align		4
.L_1:
        /*000c*/ 	.byte	0x04, 0x11
        /*000e*/ 	.short	(.L_3 - .L_2)
	.align		4
.L_2:
        /*0010*/ 	.word	index@(_Z9transposePiS_ii)
        /*0014*/ 	.word	0x00000000


	//----- nvinfo : EIATTR_MIN_STACK_SIZE
	.align		4
.L_3:
        /*0018*/ 	.byte	0x04, 0x12
        /*001a*/ 	.short	(.L_5 - .L_4)
	.align		4
.L_4:
        /*001c*/ 	.word	index@(_Z9transposePiS_ii)
        /*0020*/ 	.word	0x00000000
.L_5:


//--------------------- .nv.compat                --------------------------
	.section	.nv.compat,"",@"SHT_CUDA_COMPAT_INFO"
	.align	4
        /*0000*/ 	.byte	0x02, 0x09, 0x00, 0x00, 0x02, 0x02, 0x01, 0x00, 0x02, 0x05, 0x05, 0x00, 0x03, 0x07, 0x01, 0x01
        /*0010*/ 	.byte	0x02, 0x03, 0x00, 0x00, 0x02, 0x06, 0x01, 0x00, 0x04, 0x0b, 0x08, 0x00, 0x09, 0x00, 0x00, 0x00
        /*0020*/ 	.byte	0x00, 0x00, 0x00, 0x00


//--------------------- .nv.info._Z9transposePiS_ii --------------------------
	.section	.nv.info._Z9transposePiS_ii,"",@"SHT_CUDA_INFO"
	.sectionflags	@""
	.align	4


	//----- nvinfo : EIATTR_CUDA_API_VERSION
	.align		4
        /*0000*/ 	.byte	0x04, 0x37
        /*0002*/ 	.short	(.L_7 - .L_6)
.L_6:
        /*0004*/ 	.word	0x00000082


	//----- nvinfo : EIATTR_KPARAM_INFO
	.align		4
.L_7:
        /*0008*/ 	.byte	0x04, 0x17
        /*000a*/ 	.short	(.L_9 - .L_8)
.L_8:
        /*000c*/ 	.word	0x00000000
        /*0010*/ 	.short	0x0003
        /*0012*/ 	.short	0x0014
        /*0014*/ 	.byte	0x00, 0xf0, 0x11, 0x00


	//----- nvinfo : EIATTR_KPARAM_INFO
	.align		4
.L_9:
        /*0018*/ 	.byte	0x04, 0x17
        /*001a*/ 	.short	(.L_11 - .L_10)
.L_10:
        /*001c*/ 	.word	0x00000000
        /*0020*/ 	.short	0x0002
        /*0022*/ 	.short	0x0010
        /*0024*/ 	.byte	0x00, 0xf0, 0x11, 0x00


	//----- nvinfo : EIATTR_KPARAM_INFO
	.align		4
.L_11:
        /*0028*/ 	.byte	0x04, 0x17
        /*002a*/ 	.short	(.L_13 - .L_12)
.L_12:
        /*002c*/ 	.word	0x00000000
        /*0030*/ 	.short	0x0001
        /*0032*/ 	.short	0x0008
        /*0034*/ 	.byte	0x00, 0xf5, 0x21, 0x00


	//----- nvinfo : EIATTR_KPARAM_INFO
	.align		4
.L_13:
        /*0038*/ 	.byte	0x04, 0x17
        /*003a*/ 	.short	(.L_15 - .L_14)
.L_14:
        /*003c*/ 	.word	0x00000000
        /*0040*/ 	.short	0x0000
        /*0042*/ 	.short	0x0000
        /*0044*/ 	.byte	0x00, 0xf5, 0x21, 0x00


	//----- nvinfo : EIATTR_SPARSE_MMA_MASK
	.align		4
.L_15:
        /*0048*/ 	.byte	0x03, 0x50
        /*004a*/ 	.short	0x0000


	//----- nvinfo : EIATTR_MAXREG_COUNT
	.align		4
        /*004c*/ 	.byte	0x03, 0x1b
        /*004e*/ 	.short	0x00ff


	//----- nvinfo : EIATTR_MERCURY_ISA_VERSION
	.align		4
        /*0050*/ 	.byte	0x03, 0x5f
        /*0052*/ 	.short	0x0101


	//----- nvinfo : EIATTR_VRC_CTA_INIT_COUNT
	.align		4
        /*0054*/ 	.byte	0x02, 0x4a
	.zero		1
	.zero		1


	//----- nvinfo : EIATTR_EXIT_INSTR_OFFSETS
	.align		4
        /*0058*/ 	.byte	0x04, 0x1c
        /*005a*/ 	.short	(.L_17 - .L_16)


	//   ....[0]....
.L_16:
        /*005c*/ 	.word	0x000000c0


	//   ....[1]....
        /*0060*/ 	.word	0x00000160


	//----- nvinfo : EIATTR_CBANK_PARAM_SIZE
	.align		4
.L_17:
        /*0064*/ 	.byte	0x03, 0x19
        /*0066*/ 	.short	0x0018


	//----- nvinfo : EIATTR_PARAM_CBANK
	.align		4
        /*0068*/ 	.byte	0x04, 0x0a
        /*006a*/ 	.short	(.L_19 - .L_18)
	.align		4
.L_18:
        /*006c*/ 	.word	index@(.nv.constant0._Z9transposePiS_ii)
        /*0070*/ 	.short	0x0380
        /*0072*/ 	.short	0x0018


	//----- nvinfo : EIATTR_SW_WAR
	.align		4
.L_19:
        /*0074*/ 	.byte	0x04, 0x36
        /*0076*/ 	.short	(.L_21 - .L_20)
.L_20:
        /*0078*/ 	.word	0x00000008
.L_21:


//--------------------- .nv.callgraph             --------------------------
	.section	.nv.callgraph,"",@"SHT_CUDA_CALLGRAPH"
	.align	4
	.sectionentsize	8
	.align		4
        /*0000*/ 	.word	0x00000000
	.align		4
        /*0004*/ 	.word	0xffffffff
	.align		4
        /*0008*/ 	.word	0x00000000
	.align		4
        /*000c*/ 	.word	0xfffffffe
	.align		4
        /*0010*/ 	.word	0x00000000
	.align		4
        /*0014*/ 	.word	0xfffffffd
	.align		4
        /*0018*/ 	.word	0x00000000
	.align		4
        /*001c*/ 	.word	0xfffffffc


//--------------------- .text._Z9transposePiS_ii  --------------------------
	.section	.text._Z9transposePiS_ii,"ax",@progbits
	.align	128
        .global         _Z9transposePiS_ii
        .type           _Z9transposePiS_ii,@function
        .size           _Z9transposePiS_ii,(.L_x_1 - _Z9transposePiS_ii)
        .other          _Z9transposePiS_ii,@"STO_CUDA_ENTRY STV_DEFAULT"
_Z9transposePiS_ii:
.text._Z9transposePiS_ii:
[----:B------:R-:W-:Y:S01]  /*0000*/  LDC R1, c[0x0][0x37c] ;  /* 0x0000df00ff017b82 */ /* 0x000fe20000000800 */
[----:B------:R-:W0:Y:S07]  /*0010*/  S2R R3, SR_TID.X ;  /* 0x0000000000037919 */ /* 0x000e2e0000002100 */
[----:B------:R-:W0:Y:S01]  /*0020*/  S2UR UR4, SR_CTAID.X ;  /* 0x00000000000479c3 */ /* 0x000e220000002500 */
[----:B------:R-:W1:Y:S01]  /*0030*/  LDCU.64 UR6, c[0x0][0x390] ;  /* 0x00007200ff0677ac */ /* 0x000e620008000a00 */
[----:B------:R-:W2:Y:S06]  /*0040*/  S2R R2, SR_TID.Y ;  /* 0x0000000000027919 */ /* 0x000eac0000002200 */
[----:B------:R-:W0:Y:S08]  /*0050*/  LDC R0, c[0x0][0x360] ;  /* 0x0000d800ff007b82 */ /* 0x000e300000000800 */
[----:B------:R-:W2:Y:S08]  /*0060*/  S2UR UR5, SR_CTAID.Y ;  /* 0x00000000000579c3 */ /* 0x000eb00000002600 */
[----:B------:R-:W2:Y:S01]  /*0070*/  LDC R7, c[0x0][0x364] ;  /* 0x0000d900ff077b82 */ /* 0x000ea20000000800 */
[----:B0-----:R-:W-:-:S05]  /*0080*/  IMAD R0, R0, UR4, R3 ;  /* 0x0000000400007c24 */ /* 0x001fca000f8e0203 */
[----:B-1----:R-:W-:Y:S01]  /*0090*/  ISETP.GE.AND P0, PT, R0, UR7, PT ;  /* 0x0000000700007c0c */ /* 0x002fe2000bf06270 */
[----:B--2---:R-:W-:-:S05]  /*00a0*/  IMAD R7, R7, UR5, R2 ;  /* 0x0000000507077c24 */ /* 0x004fca000f8e0202 */
[----:B------:R-:W-:-:S13]  /*00b0*/  ISETP.GE.OR P0, PT, R7, UR6, P0 ;  /* 0x0000000607007c0c */ /* 0x000fda0008706670 */
[----:B------:R-:W-:Y:S05]  /*00c0*/  @P0 EXIT ;  /* 0x000000000000094d */ /* 0x000fea0003800000 */
[----:B------:R-:W0:Y:S01]  /*00d0*/  LDC.64 R2, c[0x0][0x380] ;  /* 0x0000e000ff027b82 */ /* 0x000e220000000a00 */
[----:B------:R-:W1:Y:S01]  /*00e0*/  LDCU.64 UR4, c[0x0][0x358] ;  /* 0x00006b00ff0477ac */ /* 0x000e620008000a00 */
[----:B------:R-:W-:-:S04]  /*00f0*/  IMAD R5, R7, UR7, R0 ;  /* 0x0000000707057c24 */ /* 0x000fc8000f8e0200 */
[----:B0-----:R-:W-:Y:S02]  /*0100*/  IMAD.WIDE R2, R5, 0x4, R2 ;  /* 0x0000000405027825 */ /* 0x001fe400078e0202 */
[----:B------:R-:W0:Y:S04]  /*0110*/  LDC.64 R4, c[0x0][0x388] ;  /* 0x0000e200ff047b82 */ /* 0x000e280000000a00 */
[----:B-1----:R-:W2:Y:S01]  /*0120*/  LDG.E R3, desc[UR4][R2.64] ;  /* 0x0000000402037981 */ /* 0x002ea2000c1e1900 */
[----:B------:R-:W-:-:S04]  /*0130*/  IMAD R7, R0, UR6, R7 ;  /* 0x0000000600077c24 */ /* 0x000fc8000f8e0207 */
[----:B0-----:R-:W-:-:S05]  /*0140*/  IMAD.WIDE R4, R7, 0x4, R4 ;  /* 0x0000000407047825 */ /* 0x001fca00078e0204 */
[----:B--2---:R-:W-:Y:S01]  /*0150*/  STG.E desc[UR4][R4.64], R3 ;  /* 0x0000000304007986 */ /* 0x004fe2000c101904 */
[----:B------:R-:W-:Y:S05]  /*0160*/  EXIT ;  /* 0x000000000000794d */ /* 0x000fea0003800000 */
.L_x_0:
[----:B------:R-:W-:-:S00]  /*0170*/  BRA `(.L_x_0) ;  /* 0xfffffffc00fc7947 */ /* 0x000fc0000383ffff */
[----:B------:R-:W-:-:S00]  /*0180*/  NOP ;  /* 0x0000000000007918 */ /* 0x000fc00000000000 */
[----:B------:R-:W-:-:S00]  /*0190*/  NOP ;  /* 0x0000000000007918 */ /* 0x000fc00000000000 */
[----:B------:R-:W-:-:S00]  /*01a0*/  NOP ;  /* 0x0000000000007918 */ /* 0x000fc00000000000 */
[----:B------:R-:W-:-:S00]  /*01b0*/  NOP ;  /* 0x0000000000007918 */ /* 0x000fc00000000000 */
[----:B------:R-:W-:-:S00]  /*01c0*/  NOP ;  /* 0x0000000000007918 */ /* 0x000fc00000000000 */
[----:B------:R-:W-:-:S00]  /*01d0*/  NOP ;  /* 0x0000000000007918 */ /* 0x000fc00000000000 */
[----:B------:R-:W-:-:S00]  /*01e0*/  NOP ;  /* 0x0000000000007918 */ /* 0x000fc00000000000 */
[----:B------:R-:W-:-:S00]  /*01f0*/  NOP ;  /* 0x0000000000007918 */ /* 0x000fc00000000000 */
.L_x_1:


//--------------------- .nv.shared.reserved.0     --------------------------
	.section	.nv.shared.reserved.0,"aw",@nobits
	.weak		__nv_reservedSMEM_offset_0_alias
	.size		__nv_reservedSMEM_offset_0_alias, 0, 64
	.other		__nv_reservedSMEM_offset_0_alias,@"STO_CUDA_RESERVED_SHARED STV_DEFAULT"
__nv_reservedSMEM_offset_0_alias:
	.zero		0
	.zero		64


//--------------------- .nv.constant0._Z9transposePiS_ii --------------------------
	.section	.nv.constant0._Z9transposePiS_ii,"a",@progbits
	.sectionflags	@""
	.align	4
.nv.constant0._Z9transposePiS_ii:
	.zero		920


//--------------------- SYMBOLS --------------------------

	.type		.nv.reservedSmem.offset0,@object
	.size		.nv.reservedSmem.offset0,0x4
